//
// Generated by NVIDIA NVVM Compiler
//
// Compiler Build ID: CL-36424714
// Cuda compilation tools, release 13.0, V13.0.88
// Based on NVVM 20.0.0
//

.version 9.0
.target sm_100
.address_size 64

	// .globl	_Z13matmul_kerneliiiPKfS0_Pf

.visible .entry _Z13matmul_kerneliiiPKfS0_Pf(
	.param .u32 _Z13matmul_kerneliiiPKfS0_Pf_param_0,
	.param .u32 _Z13matmul_kerneliiiPKfS0_Pf_param_1,
	.param .u32 _Z13matmul_kerneliiiPKfS0_Pf_param_2,
	.param .u64 .ptr .align 1 _Z13matmul_kerneliiiPKfS0_Pf_param_3,
	.param .u64 .ptr .align 1 _Z13matmul_kerneliiiPKfS0_Pf_param_4,
	.param .u64 .ptr .align 1 _Z13matmul_kerneliiiPKfS0_Pf_param_5
)
{
	.reg .pred 	%p<13>;
	.reg .b32 	%r<44>;
	.reg .b32 	%f<68>;
	.reg .b64 	%rd<40>;

	ld.param.u32 	%r20, [_Z13matmul_kerneliiiPKfS0_Pf_param_0];
	ld.param.u32 	%r21, [_Z13matmul_kerneliiiPKfS0_Pf_param_1];
	ld.param.u32 	%r22, [_Z13matmul_kerneliiiPKfS0_Pf_param_2];
	ld.param.u64 	%rd5, [_Z13matmul_kerneliiiPKfS0_Pf_param_3];
	ld.param.u64 	%rd6, [_Z13matmul_kerneliiiPKfS0_Pf_param_4];
	ld.param.u64 	%rd4, [_Z13matmul_kerneliiiPKfS0_Pf_param_5];
	cvta.to.global.u64 	%rd1, %rd6;
	cvta.to.global.u64 	%rd2, %rd5;
	mov.u32 	%r23, %ctaid.y;
	mov.u32 	%r24, %ntid.y;
	mov.u32 	%r25, %tid.y;
	mad.lo.s32 	%r1, %r23, %r24, %r25;
	mov.u32 	%r26, %ctaid.x;
	mov.u32 	%r27, %ntid.x;
	mov.u32 	%r28, %tid.x;
	mad.lo.s32 	%r2, %r26, %r27, %r28;
	setp.ge.s32 	%p1, %r1, %r20;
	setp.ge.s32 	%p2, %r2, %r22;
	or.pred  	%p3, %p1, %p2;
	@%p3 bra 	$L__BB0_14;
	setp.lt.s32 	%p4, %r21, 1;
	mov.f32 	%f67, 0f00000000;
	@%p4 bra 	$L__BB0_13;
	mul.lo.s32 	%r3, %r21, %r2;
	and.b32  	%r4, %r21, 7;
	setp.lt.u32 	%p5, %r21, 8;
	mov.f32 	%f67, 0f00000000;
	mov.b32 	%r42, 0;
	@%p5 bra 	$L__BB0_5;
	and.b32  	%r42, %r21, 2147483640;
	neg.s32 	%r40, %r42;
	shl.b32 	%r7, %r20, 3;
	add.s64 	%rd3, %rd1, 16;
	mov.f32 	%f67, 0f00000000;
	mul.wide.s32 	%rd11, %r20, 4;
	mov.u32 	%r38, %r3;
	mov.u32 	%r39, %r1;
$L__BB0_4:
	.pragma "nounroll";
	mul.wide.s32 	%rd7, %r38, 4;
	add.s64 	%rd8, %rd3, %rd7;
	mul.wide.s32 	%rd9, %r39, 4;
	add.s64 	%rd10, %rd2, %rd9;
	ld.global.f32 	%f17, [%rd10];
	ld.global.f32 	%f18, [%rd8+-16];
	fma.rn.f32 	%f19, %f17, %f18, %f67;
	add.s64 	%rd12, %rd10, %rd11;
	ld.global.f32 	%f20, [%rd12];
	ld.global.f32 	%f21, [%rd8+-12];
	fma.rn.f32 	%f22, %f20, %f21, %f19;
	add.s64 	%rd13, %rd12, %rd11;
	ld.global.f32 	%f23, [%rd13];
	ld.global.f32 	%f24, [%rd8+-8];
	fma.rn.f32 	%f25, %f23, %f24, %f22;
	add.s64 	%rd14, %rd13, %rd11;
	ld.global.f32 	%f26, [%rd14];
	ld.global.f32 	%f27, [%rd8+-4];
	fma.rn.f32 	%f28, %f26, %f27, %f25;
	add.s64 	%rd15, %rd14, %rd11;
	ld.global.f32 	%f29, [%rd15];
	ld.global.f32 	%f30, [%rd8];
	fma.rn.f32 	%f31, %f29, %f30, %f28;
	add.s64 	%rd16, %rd15, %rd11;
	ld.global.f32 	%f32, [%rd16];
	ld.global.f32 	%f33, [%rd8+4];
	fma.rn.f32 	%f34, %f32, %f33, %f31;
	add.s64 	%rd17, %rd16, %rd11;
	ld.global.f32 	%f35, [%rd17];
	ld.global.f32 	%f36, [%rd8+8];
	fma.rn.f32 	%f37, %f35, %f36, %f34;
	add.s64 	%rd18, %rd17, %rd11;
	ld.global.f32 	%f38, [%rd18];
	ld.global.f32 	%f39, [%rd8+12];
	fma.rn.f32 	%f67, %f38, %f39, %f37;
	add.s32 	%r40, %r40, 8;
	add.s32 	%r39, %r39, %r7;
	add.s32 	%r38, %r38, 8;
	setp.ne.s32 	%p6, %r40, 0;
	@%p6 bra 	$L__BB0_4;
$L__BB0_5:
	setp.eq.s32 	%p7, %r4, 0;
	@%p7 bra 	$L__BB0_13;
	and.b32  	%r15, %r21, 3;
	setp.lt.u32 	%p8, %r4, 4;
	@%p8 bra 	$L__BB0_8;
	mad.lo.s32 	%r30, %r42, %r20, %r1;
	mul.wide.s32 	%rd19, %r30, 4;
	add.s64 	%rd20, %rd2, %rd19;
	ld.global.f32 	%f41, [%rd20];
	add.s32 	%r31, %r42, %r3;
	mul.wide.s32 	%rd21, %r31, 4;
	add.s64 	%rd22, %rd1, %rd21;
	ld.global.f32 	%f42, [%rd22];
	fma.rn.f32 	%f43, %f41, %f42, %f67;
	mul.wide.s32 	%rd23, %r20, 4;
	add.s64 	%rd24, %rd20, %rd23;
	ld.global.f32 	%f44, [%rd24];
	ld.global.f32 	%f45, [%rd22+4];
	fma.rn.f32 	%f46, %f44, %f45, %f43;
	add.s64 	%rd25, %rd24, %rd23;
	ld.global.f32 	%f47, [%rd25];
	ld.global.f32 	%f48, [%rd22+8];
	fma.rn.f32 	%f49, %f47, %f48, %f46;
	add.s64 	%rd26, %rd25, %rd23;
	ld.global.f32 	%f50, [%rd26];
	ld.global.f32 	%f51, [%rd22+12];
	fma.rn.f32 	%f67, %f50, %f51, %f49;
	add.s32 	%r42, %r42, 4;
$L__BB0_8:
	setp.eq.s32 	%p9, %r15, 0;
	@%p9 bra 	$L__BB0_13;
	setp.eq.s32 	%p10, %r15, 1;
	@%p10 bra 	$L__BB0_11;
	mad.lo.s32 	%r32, %r42, %r20, %r1;
	mul.wide.s32 	%rd27, %r32, 4;
	add.s64 	%rd28, %rd2, %rd27;
	ld.global.f32 	%f53, [%rd28];
	add.s32 	%r33, %r42, %r3;
	mul.wide.s32 	%rd29, %r33, 4;
	add.s64 	%rd30, %rd1, %rd29;
	ld.global.f32 	%f54, [%rd30];
	fma.rn.f32 	%f55, %f53, %f54, %f67;
	mul.wide.s32 	%rd31, %r20, 4;
	add.s64 	%rd32, %rd28, %rd31;
	ld.global.f32 	%f56, [%rd32];
	ld.global.f32 	%f57, [%rd30+4];
	fma.rn.f32 	%f67, %f56, %f57, %f55;
	add.s32 	%r42, %r42, 2;
$L__BB0_11:
	and.b32  	%r34, %r21, 1;
	setp.eq.b32 	%p11, %r34, 1;
	not.pred 	%p12, %p11;
	@%p12 bra 	$L__BB0_13;
	mad.lo.s32 	%r35, %r42, %r20, %r1;
	mul.wide.s32 	%rd33, %r35, 4;
	add.s64 	%rd34, %rd2, %rd33;
	ld.global.f32 	%f58, [%rd34];
	add.s32 	%r36, %r42, %r3;
	mul.wide.s32 	%rd35, %r36, 4;
	add.s64 	%rd36, %rd1, %rd35;
	ld.global.f32 	%f59, [%rd36];
	fma.rn.f32 	%f67, %f58, %f59, %f67;
$L__BB0_13:
	mad.lo.s32 	%r37, %r2, %r20, %r1;
	cvta.to.global.u64 	%rd37, %rd4;
	mul.wide.s32 	%rd38, %r37, 4;
	add.s64 	%rd39, %rd37, %rd38;
	st.global.f32 	[%rd39], %f67;
$L__BB0_14:
	ret;

}
	// .globl	_Z10set_matrixiiPf
.visible .entry _Z10set_matrixiiPf(
	.param .u32 _Z10set_matrixiiPf_param_0,
	.param .u32 _Z10set_matrixiiPf_param_1,
	.param .u64 .ptr .align 1 _Z10set_matrixiiPf_param_2
)
{
	.reg .pred 	%p<2>;
	.reg .b32 	%r<13>;
	.reg .b32 	%f<2>;
	.reg .b64 	%rd<5>;

	ld.param.u32 	%r2, [_Z10set_matrixiiPf_param_0];
	ld.param.u32 	%r3, [_Z10set_matrixiiPf_param_1];
	ld.param.u64 	%rd1, [_Z10set_matrixiiPf_param_2];
	mov.u32 	%r4, %tid.x;
	mov.u32 	%r5, %ctaid.x;
	mov.u32 	%r6, %ntid.x;
	mad.lo.s32 	%r1, %r5, %r6, %r4;
	mul.lo.s32 	%r7, %r3, %r2;
	setp.ge.s32 	%p1, %r1, %r7;
	@%p1 bra 	$L__BB1_2;
	cvta.to.global.u64 	%rd2, %rd1;
	div.s32 	%r8, %r1, %r2;
	mul.lo.s32 	%r9, %r8, %r2;
	sub.s32 	%r10, %r1, %r9;
	sub.s32 	%r11, %r10, %r8;
	add.s32 	%r12, %r11, 1;
	cvt.rn.f32.s32 	%f1, %r12;
	mul.wide.s32 	%rd3, %r1, 4;
	add.s64 	%rd4, %rd2, %rd3;
	st.global.f32 	[%rd4], %f1;
$L__BB1_2:
	ret;

}


// ===== COMPILED SASS (sm_100) =====

	.target	sm_100

	.elftype	@"ET_EXEC"


//--------------------- .note.nv.tkinfo           --------------------------
	.section	.note.nv.tkinfo,"",@"SHT_NOTE"
	.sectionflags	@"SHF_NOTE_NV_TKINFO"
	.tkinfo
        /*0018*/ 	.word	0x00000002
        /*0030*/ 	.string	""
        /*0030*/ 	.string	"ptxas"
        /*0030*/ 	.string	"Cuda compilation tools, release 13.0, V13.0.88"
        /*0030*/ 	.string	"Build cuda_13.0.r13.0/compiler.36424714_0"
        /*0030*/ 	.string	"-arch sm_100 -m 64 "



//--------------------- .note.nv.cuinfo           --------------------------
	.section	.note.nv.cuinfo,"",@"SHT_NOTE"
	.sectionflags	@"SHF_NOTE_NV_CUINFO"
        /*0018*/ 	.short	0x0002
        /*001a*/ 	.short	0x0064
        /*001c*/ 	.short	0x0082
	.zero		2


//--------------------- .nv.info                  --------------------------
	.section	.nv.info,"",@"SHT_CUDA_INFO"
	.align	4


	//----- nvinfo : EIATTR_REGCOUNT
	.align		4
        /*0000*/ 	.byte	0x04, 0x2f
        /*0002*/ 	.short	(.L_1 - .L_0)
	.align		4
.L_0:
        /*0004*/ 	.word	index@(_Z13matmul_kerneliiiPKfS0_Pf)
        /*0008*/ 	.word	0x00000020


	//----- nvinfo : EIATTR_FRAME_SIZE
	.align		4
.L_1:
        /*000c*/ 	.byte	0x04, 0x11
        /*000e*/ 	.short	(.L_3 - .L_2)
	.align		4
.L_2:
        /*0010*/ 	.word	index@(_Z13matmul_kerneliiiPKfS0_Pf)
        /*0014*/ 	.word	0x00000000


	//----- nvinfo : EIATTR_REGCOUNT
	.align		4
.L_3:
        /*0018*/ 	.byte	0x04, 0x2f
        /*001a*/ 	.short	(.L_5 - .L_4)
	.align		4
.L_4:
        /*001c*/ 	.word	index@(_Z10set_matrixiiPf)
        /*0020*/ 	.word	0x0000000c


	//----- nvinfo : EIATTR_FRAME_SIZE
	.align		4
.L_5:
        /*0024*/ 	.byte	0x04, 0x11
        /*0026*/ 	.short	(.L_7 - .L_6)
	.align		4
.L_6:
        /*0028*/ 	.word	index@(_Z10set_matrixiiPf)
        /*002c*/ 	.word	0x00000000


	//----- nvinfo : EIATTR_MIN_STACK_SIZE
	.align		4
.L_7:
        /*0030*/ 	.byte	0x04, 0x12
        /*0032*/ 	.short	(.L_9 - .L_8)
	.align		4
.L_8:
        /*0034*/ 	.word	index@(_Z10set_matrixiiPf)
        /*0038*/ 	.word	0x00000000


	//----- nvinfo : EIATTR_MIN_STACK_SIZE
	.align		4
.L_9:
        /*003c*/ 	.byte	0x04, 0x12
        /*003e*/ 	.short	(.L_11 - .L_10)
	.align		4
.L_10:
        /*0040*/ 	.word	index@(_Z13matmul_kerneliiiPKfS0_Pf)
        /*0044*/ 	.word	0x00000000
.L_11:


//--------------------- .nv.compat                --------------------------
	.section	.nv.compat,"",@"SHT_CUDA_COMPAT_INFO"
	.align	4
        /*0000*/ 	.byte	0x02, 0x09, 0x00, 0x00, 0x02, 0x02, 0x01, 0x00, 0x02, 0x05, 0x05, 0x00, 0x03, 0x07, 0x01, 0x01
        /*0010*/ 	.byte	0x02, 0x03, 0x00, 0x00, 0x02, 0x06, 0x01, 0x00, 0x04, 0x0b, 0x08, 0x00, 0x09, 0x00, 0x00, 0x00
        /*0020*/ 	.byte	0x00, 0x00, 0x00, 0x00


//--------------------- .nv.info._Z10set_matrixiiPf --------------------------
	.section	.nv.info._Z10set_matrixiiPf,"",@"SHT_CUDA_INFO"
	.sectionflags	@""
	.align	4


	//----- nvinfo : EIATTR_CUDA_API_VERSION
	.align		4
        /*0000*/ 	.byte	0x04, 0x37
        /*0002*/ 	.short	(.L_13 - .L_12)
.L_12:
        /*0004*/ 	.word	0x00000082


	//----- nvinfo : EIATTR_KPARAM_INFO
	.align		4
.L_13:
        /*0008*/ 	.byte	0x04, 0x17
        /*000a*/ 	.short	(.L_15 - .L_14)
.L_14:
        /*000c*/ 	.word	0x00000000
        /*0010*/ 	.short	0x0002
        /*0012*/ 	.short	0x0008
        /*0014*/ 	.byte	0x00, 0xf5, 0x21, 0x00


	//----- nvinfo : EIATTR_KPARAM_INFO
	.align		4
.L_15:
        /*0018*/ 	.byte	0x04, 0x17
        /*001a*/ 	.short	(.L_17 - .L_16)
.L_16:
        /*001c*/ 	.word	0x00000000
        /*0020*/ 	.short	0x0001
        /*0022*/ 	.short	0x0004
        /*0024*/ 	.byte	0x00, 0xf0, 0x11, 0x00


	//----- nvinfo : EIATTR_KPARAM_INFO
	.align		4
.L_17:
        /*0028*/ 	.byte	0x04, 0x17
        /*002a*/ 	.short	(.L_19 - .L_18)
.L_18:
        /*002c*/ 	.word	0x00000000
        /*0030*/ 	.short	0x0000
        /*0032*/ 	.short	0x0000
        /*0034*/ 	.byte	0x00, 0xf0, 0x11, 0x00


	//----- nvinfo : EIATTR_SPARSE_MMA_MASK
	.align		4
.L_19:
        /*0038*/ 	.byte	0x03, 0x50
        /*003a*/ 	.short	0x0000


	//----- nvinfo : EIATTR_MAXREG_COUNT
	.align		4
        /*003c*/ 	.byte	0x03, 0x1b
        /*003e*/ 	.short	0x00ff


	//----- nvinfo : EIATTR_MERCURY_ISA_VERSION
	.align		4
        /*0040*/ 	.byte	0x03, 0x5f
        /*0042*/ 	.short	0x0101


	//----- nvinfo : EIATTR_VRC_CTA_INIT_COUNT
	.align		4
        /*0044*/ 	.byte	0x02, 0x4a
	.zero		1
	.zero		1


	//----- nvinfo : EIATTR_EXIT_INSTR_OFFSETS
	.align		4
        /*0048*/ 	.byte	0x04, 0x1c
        /*004a*/ 	.short	(.L_21 - .L_20)


	//   ....[0]....
.L_20:
        /*004c*/ 	.word	0x00000080


	//   ....[1]....
        /*0050*/ 	.word	0x00000290


	//----- nvinfo : EIATTR_CBANK_PARAM_SIZE
	.align		4
.L_21:
        /*0054*/ 	.byte	0x03, 0x19
        /*0056*/ 	.short	0x0010


	//----- nvinfo : EIATTR_PARAM_CBANK
	.align		4
        /*0058*/ 	.byte	0x04, 0x0a
        /*005a*/ 	.short	(.L_23 - .L_22)
	.align		4
.L_22:
        /*005c*/ 	.word	index@(.nv.constant0._Z10set_matrixiiPf)
        /*0060*/ 	.short	0x0380
        /*0062*/ 	.short	0x0010


	//----- nvinfo : EIATTR_SW_WAR
	.align		4
.L_23:
        /*0064*/ 	.byte	0x04, 0x36
        /*0066*/ 	.short	(.L_25 - .L_24)
.L_24:
        /*0068*/ 	.word	0x00000008
.L_25:


//--------------------- .nv.info._Z13matmul_kerneliiiPKfS0_Pf --------------------------
	.section	.nv.info._Z13matmul_kerneliiiPKfS0_Pf,"",@"SHT_CUDA_INFO"
	.sectionflags	@""
	.align	4


	//----- nvinfo : EIATTR_CUDA_API_VERSION
	.align		4
        /*0000*/ 	.byte	0x04, 0x37
        /*0002*/ 	.short	(.L_27 - .L_26)
.L_26:
        /*0004*/ 	.word	0x00000082


	//----- nvinfo : EIATTR_KPARAM_INFO
	.align		4
.L_27:
        /*0008*/ 	.byte	0x04, 0x17
        /*000a*/ 	.short	(.L_29 - .L_28)
.L_28:
        /*000c*/ 	.word	0x00000000
        /*0010*/ 	.short	0x0005
        /*0012*/ 	.short	0x0020
        /*0014*/ 	.byte	0x00, 0xf5, 0x21, 0x00


	//----- nvinfo : EIATTR_KPARAM_INFO
	.align		4
.L_29:
        /*0018*/ 	.byte	0x04, 0x17
        /*001a*/ 	.short	(.L_31 - .L_30)
.L_30:
        /*001c*/ 	.word	0x00000000
        /*0020*/ 	.short	0x0004
        /*0022*/ 	.short	0x0018
        /*0024*/ 	.byte	0x00, 0xf5, 0x21, 0x00


	//----- nvinfo : EIATTR_KPARAM_INFO
	.align		4
.L_31:
        /*0028*/ 	.byte	0x04, 0x17
        /*002a*/ 	.short	(.L_33 - .L_32)
.L_32:
        /*002c*/ 	.word	0x00000000
        /*0030*/ 	.short	0x0003
        /*0032*/ 	.short	0x0010
        /*0034*/ 	.byte	0x00, 0xf5, 0x21, 0x00


	//----- nvinfo : EIATTR_KPARAM_INFO
	.align		4
.L_33:
        /*0038*/ 	.byte	0x04, 0x17
        /*003a*/ 	.short	(.L_35 - .L_34)
.L_34:
        /*003c*/ 	.word	0x00000000
        /*0040*/ 	.short	0x0002
        /*0042*/ 	.short	0x0008
        /*0044*/ 	.byte	0x00, 0xf0, 0x11, 0x00


	//----- nvinfo : EIATTR_KPARAM_INFO
	.align		4
.L_35:
        /*0048*/ 	.byte	0x04, 0x17
        /*004a*/ 	.short	(.L_37 - .L_36)
.L_36:
        /*004c*/ 	.word	0x00000000
        /*0050*/ 	.short	0x0001
        /*0052*/ 	.short	0x0004
        /*0054*/ 	.byte	0x00, 0xf0, 0x11, 0x00


	//----- nvinfo : EIATTR_KPARAM_INFO
	.align		4
.L_37:
        /*0058*/ 	.byte	0x04, 0x17
        /*005a*/ 	.short	(.L_39 - .L_38)
.L_38:
        /*005c*/ 	.word	0x00000000
        /*0060*/ 	.short	0x0000
        /*0062*/ 	.short	0x0000
        /*0064*/ 	.byte	0x00, 0xf0, 0x11, 0x00


	//----- nvinfo : EIATTR_SPARSE_MMA_MASK
	.align		4
.L_39:
        /*0068*/ 	.byte	0x03, 0x50
        /*006a*/ 	.short	0x0000


	//----- nvinfo : EIATTR_MAXREG_COUNT
	.align		4
        /*006c*/ 	.byte	0x03, 0x1b
        /*006e*/ 	.short	0x00ff


	//----- nvinfo : EIATTR_MERCURY_ISA_VERSION
	.align		4
        /*0070*/ 	.byte	0x03, 0x5f
        /*0072*/ 	.short	0x0101


	//----- nvinfo : EIATTR_VRC_CTA_INIT_COUNT
	.align		4
        /*0074*/ 	.byte	0x02, 0x4a
	.zero		1
	.zero		1


	//----- nvinfo : EIATTR_EXIT_INSTR_OFFSETS
	.align		4
        /*0078*/ 	.byte	0x04, 0x1c
        /*007a*/ 	.short	(.L_41 - .L_40)


	//   ....[0]....
.L_40:
        /*007c*/ 	.word	0x000000d0


	//   ....[1]....
        /*0080*/ 	.word	0x00000850


	//----- nvinfo : EIATTR_CBANK_PARAM_SIZE
	.align		4
.L_41:
        /*0084*/ 	.byte	0x03, 0x19
        /*0086*/ 	.short	0x0028


	//----- nvinfo : EIATTR_PARAM_CBANK
	.align		4
        /*0088*/ 	.byte	0x04, 0x0a
        /*008a*/ 	.short	(.L_43 - .L_42)
	.align		4
.L_42:
        /*008c*/ 	.word	index@(.nv.constant0._Z13matmul_kerneliiiPKfS0_Pf)
        /*0090*/ 	.short	0x0380
        /*0092*/ 	.short	0x0028


	//----- nvinfo : EIATTR_SW_WAR
	.align		4
.L_43:
        /*0094*/ 	.byte	0x04, 0x36
        /*0096*/ 	.short	(.L_45 - .L_44)
.L_44:
        /*0098*/ 	.word	0x00000008
.L_45:


//--------------------- .nv.callgraph             --------------------------
	.section	.nv.callgraph,"",@"SHT_CUDA_CALLGRAPH"
	.align	4
	.sectionentsize	8
	.align		4
        /*0000*/ 	.word	0x00000000
	.align		4
        /*0004*/ 	.word	0xffffffff
	.align		4
        /*0008*/ 	.word	0x00000000
	.align		4
        /*000c*/ 	.word	0xfffffffe
	.align		4
        /*0010*/ 	.word	0x00000000
	.align		4
        /*0014*/ 	.word	0xfffffffd
	.align		4
        /*0018*/ 	.word	0x00000000
	.align		4
        /*001c*/ 	.word	0xfffffffc


//--------------------- .text._Z10set_matrixiiPf  --------------------------
	.section	.text._Z10set_matrixiiPf,"ax",@progbits
	.align	128
        .global         _Z10set_matrixiiPf
        .type           _Z10set_matrixiiPf,@function
        .size           _Z10set_matrixiiPf,(.L_x_6 - _Z10set_matrixiiPf)
        .other          _Z10set_matrixiiPf,@"STO_CUDA_ENTRY STV_DEFAULT"
_Z10set_matrixiiPf:
.text._Z10set_matrixiiPf:
[----:B------:R-:W-:Y:S01]  /*0000*/  LDC R1, c[0x0][0x37c] ;  /* 0x0000df00ff017b82 */ /* 0x000fe20000000800 */
[----:B------:R-:W0:Y:S07]  /*0010*/  S2R R7, SR_TID.X ;  /* 0x0000000000077919 */ /* 0x000e2e0000002100 */
[----:B------:R-:W0:Y:S08]  /*0020*/  S2UR UR4, SR_CTAID.X ;  /* 0x00000000000479c3 */ /* 0x000e300000002500 */
[----:B------:R-:W0:Y:S08]  /*0030*/  LDC R0, c[0x0][0x360] ;  /* 0x0000d800ff007b82 */ /* 0x000e300000000800 */
[----:B------:R-:W1:Y:S01]  /*0040*/  LDC.64 R2, c[0x0][0x380] ;  /* 0x0000e000ff027b82 */ /* 0x000e620000000a00 */
[----:B0-----:R-:W-:-:S02]  /*0050*/  IMAD R7, R0, UR4, R7 ;  /* 0x0000000400077c24 */ /* 0x001fc4000f8e0207 */
[----:B-1----:R-:W-:-:S05]  /*0060*/  IMAD R0, R3, R2, RZ ;  /* 0x0000000203007224 */ /* 0x002fca00078e02ff */
[----:B------:R-:W-:-:S13]  /*0070*/  ISETP.GE.AND P0, PT, R7, R0, PT ;  /* 0x000000000700720c */ /* 0x000fda0003f06270 */
[----:B------:R-:W-:Y:S05]  /*0080*/  @P0 EXIT ;  /* 0x000000000000094d */ /* 0x000fea0003800000 */
[----:B------:R-:W-:Y:S01]  /*0090*/  IABS R3, R2 ;  /* 0x0000000200037213 */ /* 0x000fe20000000000 */
[----:B------:R-:W0:Y:S03]  /*00a0*/  LDCU.64 UR4, c[0x0][0x358] ;  /* 0x00006b00ff0477ac */ /* 0x000e260008000a00 */
[----:B------:R-:W1:Y:S08]  /*00b0*/  I2F.RP R0, R3 ;  /* 0x0000000300007306 */ /* 0x000e700000209400 */
[----:B-1----:R-:W1:Y:S02]  /*00c0*/  MUFU.RCP R0, R0 ;  /* 0x0000000000007308 */ /* 0x002e640000001000 */
[----:B-1----:R-:W-:-:S06]  /*00d0*/  VIADD R4, R0, 0xffffffe ;  /* 0x0ffffffe00047836 */ /* 0x002fcc0000000000 */
[----:B------:R1:W2:Y:S02]  /*00e0*/  F2I.FTZ.U32.TRUNC.NTZ R5, R4 ;  /* 0x0000000400057305 */ /* 0x0002a4000021f000 */
[----:B-1----:R-:W-:Y:S02]  /*00f0*/  HFMA2 R4, -RZ, RZ, 0, 0 ;  /* 0x00000000ff047431 */ /* 0x002fe400000001ff */
[----:B--2---:R-:W-:-:S04]  /*0100*/  IMAD.MOV R6, RZ, RZ, -R5 ;  /* 0x000000ffff067224 */ /* 0x004fc800078e0a05 */
[----:B------:R-:W-:Y:S01]  /*0110*/  IMAD R9, R6, R3, RZ ;  /* 0x0000000306097224 */ /* 0x000fe200078e02ff */
[----:B------:R-:W-:-:S03]  /*0120*/  IABS R6, R7 ;  /* 0x0000000700067213 */ /* 0x000fc60000000000 */
[----:B------:R-:W-:-:S06]  /*0130*/  IMAD.HI.U32 R5, R5, R9, R4 ;  /* 0x0000000905057227 */ /* 0x000fcc00078e0004 */
[----:B------:R-:W-:-:S04]  /*0140*/  IMAD.HI.U32 R5, R5, R6, RZ ;  /* 0x0000000605057227 */ /* 0x000fc800078e00ff */
[----:B------:R-:W-:-:S04]  /*0150*/  IMAD.MOV R0, RZ, RZ, -R5 ;  /* 0x000000ffff007224 */ /* 0x000fc800078e0a05 */
[----:B------:R-:W-:-:S05]  /*0160*/  IMAD R0, R3, R0, R6 ;  /* 0x0000000003007224 */ /* 0x000fca00078e0206 */
[----:B------:R-:W-:-:S13]  /*0170*/  ISETP.GT.U32.AND P2, PT, R3, R0, PT ;  /* 0x000000000300720c */ /* 0x000fda0003f44070 */
[-C--:B------:R-:W-:Y:S01]  /*0180*/  @!P2 IADD3 R0, PT, PT, R0, -R3.reuse, RZ ;  /* 0x800000030000a210 */ /* 0x080fe20007ffe0ff */
[----:B------:R-:W-:Y:S01]  /*0190*/  @!P2 VIADD R5, R5, 0x1 ;  /* 0x000000010505a836 */ /* 0x000fe20000000000 */
[----:B------:R-:W-:Y:S02]  /*01a0*/  ISETP.NE.AND P2, PT, R2, RZ, PT ;  /* 0x000000ff0200720c */ /* 0x000fe40003f45270 */
[----:B------:R-:W-:Y:S02]  /*01b0*/  ISETP.GE.U32.AND P0, PT, R0, R3, PT ;  /* 0x000000030000720c */ /* 0x000fe40003f06070 */
[----:B------:R-:W-:-:S04]  /*01c0*/  LOP3.LUT R0, R7, R2, RZ, 0x3c, !PT ;  /* 0x0000000207007212 */ /* 0x000fc800078e3cff */
[----:B------:R-:W-:-:S07]  /*01d0*/  ISETP.GE.AND P1, PT, R0, RZ, PT ;  /* 0x000000ff0000720c */ /* 0x000fce0003f26270 */
[----:B------:R-:W-:-:S05]  /*01e0*/  @P0 IADD3 R5, PT, PT, R5, 0x1, RZ ;  /* 0x0000000105050810 */ /* 0x000fca0007ffe0ff */
[----:B------:R-:W-:Y:S02]  /*01f0*/  IMAD.MOV.U32 R0, RZ, RZ, R5 ;  /* 0x000000ffff007224 */ /* 0x000fe400078e0005 */
[----:B------:R-:W1:Y:S03]  /*0200*/  LDC.64 R4, c[0x0][0x388] ;  /* 0x0000e200ff047b82 */ /* 0x000e660000000a00 */
[----:B------:R-:W-:Y:S02]  /*0210*/  @!P1 IADD3 R0, PT, PT, -R0, RZ, RZ ;  /* 0x000000ff00009210 */ /* 0x000fe40007ffe1ff */
[----:B------:R-:W-:-:S05]  /*0220*/  @!P2 LOP3.LUT R0, RZ, R2, RZ, 0x33, !PT ;  /* 0x00000002ff00a212 */ /* 0x000fca00078e33ff */
[----:B------:R-:W-:-:S04]  /*0230*/  IMAD.MOV R3, RZ, RZ, -R0 ;  /* 0x000000ffff037224 */ /* 0x000fc800078e0a00 */
[----:B------:R-:W-:-:S05]  /*0240*/  IMAD R3, R2, R3, R7 ;  /* 0x0000000302037224 */ /* 0x000fca00078e0207 */
[----:B------:R-:W-:Y:S01]  /*0250*/  IADD3 R0, PT, PT, R3, 0x1, -R0 ;  /* 0x0000000103007810 */ /* 0x000fe20007ffe800 */
[----:B-1----:R-:W-:-:S03]  /*0260*/  IMAD.WIDE R2, R7, 0x4, R4 ;  /* 0x0000000407027825 */ /* 0x002fc600078e0204 */
[----:B------:R-:W-:-:S05]  /*0270*/  I2FP.F32.S32 R5, R0 ;  /* 0x0000000000057245 */ /* 0x000fca0000201400 */
[----:B0-----:R-:W-:Y:S01]  /*0280*/  STG.E desc[UR4][R2.64], R5 ;  /* 0x0000000502007986 */ /* 0x001fe2000c101904 */
[----:B------:R-:W-:Y:S05]  /*0290*/  EXIT ;  /* 0x000000000000794d */ /* 0x000fea0003800000 */
.L_x_0:
[----:B------:R-:W-:-:S00]  /*02a0*/  BRA `(.L_x_0) ;  /* 0xfffffffc00fc7947 */ /* 0x000fc0000383ffff */
[----:B------:R-:W-:-:S00]  /*02b0*/  NOP ;  /* 0x0000000000007918 */ /* 0x000fc00000000000 */
        /* <DEDUP_REMOVED lines=12> */
.L_x_6:


//--------------------- .text._Z13matmul_kerneliiiPKfS0_Pf --------------------------
	.section	.text._Z13matmul_kerneliiiPKfS0_Pf,"ax",@progbits
	.align	128
        .global         _Z13matmul_kerneliiiPKfS0_Pf
        .type           _Z13matmul_kerneliiiPKfS0_Pf,@function
        .size           _Z13matmul_kerneliiiPKfS0_Pf,(.L_x_7 - _Z13matmul_kerneliiiPKfS0_Pf)
        .other          _Z13matmul_kerneliiiPKfS0_Pf,@"STO_CUDA_ENTRY STV_DEFAULT"
_Z13matmul_kerneliiiPKfS0_Pf:
.text._Z13matmul_kerneliiiPKfS0_Pf:
[----:B------:R-:W-:Y:S01]  /*0000*/  LDC R1, c[0x0][0x37c] ;  /* 0x0000df00ff017b82 */ /* 0x000fe20000000800 */
[----:B------:R-:W0:Y:S07]  /*0010*/  S2R R5, SR_TID.X ;  /* 0x0000000000057919 */ /* 0x000e2e0000002100 */
[----:B------:R-:W1:Y:S01]  /*0020*/  LDC R14, c[0x0][0x364] ;  /* 0x0000d900ff0e7b82 */ /* 0x000e620000000800 */
[----:B------:R-:W2:Y:S01]  /*0030*/  LDCU UR6, c[0x0][0x388] ;  /* 0x00007100ff0677ac */ /* 0x000ea20008000800 */
[----:B------:R-:W1:Y:S06]  /*0040*/  S2R R3, SR_TID.Y ;  /* 0x0000000000037919 */ /* 0x000e6c0000002200 */
[----:B------:R-:W0:Y:S08]  /*0050*/  S2UR UR5, SR_CTAID.X ;  /* 0x00000000000579c3 */ /* 0x000e300000002500 */
[----:B------:R-:W0:Y:S08]  /*0060*/  LDC R0, c[0x0][0x360] ;  /* 0x0000d800ff007b82 */ /* 0x000e300000000800 */
[----:B------:R-:W1:Y:S08]  /*0070*/  S2UR UR4, SR_CTAID.Y ;  /* 0x00000000000479c3 */ /* 0x000e700000002600 */
[----:B------:R-:W3:Y:S01]  /*0080*/  LDC R15, c[0x0][0x380] ;  /* 0x0000e000ff0f7b82 */ /* 0x000ee20000000800 */
[----:B0-----:R-:W-:-:S05]  /*0090*/  IMAD R0, R0, UR5, R5 ;  /* 0x0000000500007c24 */ /* 0x001fca000f8e0205 */
[----:B--2---:R-:W-:Y:S01]  /*00a0*/  ISETP.GE.AND P0, PT, R0, UR6, PT ;  /* 0x0000000600007c0c */ /* 0x004fe2000bf06270 */
[----:B-1----:R-:W-:-:S05]  /*00b0*/  IMAD R14, R14, UR4, R3 ;  /* 0x000000040e0e7c24 */ /* 0x002fca000f8e0203 */
[----:B---3--:R-:W-:-:S13]  /*00c0*/  ISETP.GE.OR P0, PT, R14, R15, P0 ;  /* 0x0000000f0e00720c */ /* 0x008fda0000706670 */
[----:B------:R-:W-:Y:S05]  /*00d0*/  @P0 EXIT ;  /* 0x000000000000094d */ /* 0x000fea0003800000 */
[----:B------:R-:W0:Y:S01]  /*00e0*/  LDC R17, c[0x0][0x384] ;  /* 0x0000e100ff117b82 */ /* 0x000e220000000800 */
[----:B------:R-:W1:Y:S01]  /*00f0*/  LDCU.64 UR6, c[0x0][0x358] ;  /* 0x00006b00ff0677ac */ /* 0x000e620008000a00 */
[----:B------:R-:W-:Y:S01]  /*0100*/  HFMA2 R21, -RZ, RZ, 0, 0 ;  /* 0x00000000ff157431 */ /* 0x000fe200000001ff */
[----:B0-----:R-:W-:-:S13]  /*0110*/  ISETP.GE.AND P0, PT, R17, 0x1, PT ;  /* 0x000000011100780c */ /* 0x001fda0003f06270 */
[----:B-1----:R-:W-:Y:S05]  /*0120*/  @!P0 BRA `(.L_x_1) ;  /* 0x0000000400b88947 */ /* 0x002fea0003800000 */
[C---:B------:R-:W-:Y:S01]  /*0130*/  ISETP.GE.U32.AND P1, PT, R17.reuse, 0x8, PT ;  /* 0x000000081100780c */ /* 0x040fe20003f26070 */
[----:B------:R-:W-:Y:S01]  /*0140*/  IMAD R18, R0, R17, RZ ;  /* 0x0000001100127224 */ /* 0x000fe200078e02ff */
[----:B------:R-:W-:Y:S02]  /*0150*/  LOP3.LUT R25, R17, 0x7, RZ, 0xc0, !PT ;  /* 0x0000000711197812 */ /* 0x000fe400078ec0ff */
[----:B------:R-:W-:Y:S02]  /*0160*/  MOV R21, RZ ;  /* 0x000000ff00157202 */ /* 0x000fe40000000f00 */
[----:B------:R-:W-:Y:S02]  /*0170*/  ISETP.NE.AND P0, PT, R25, RZ, PT ;  /* 0x000000ff1900720c */ /* 0x000fe40003f05270 */
[----:B------:R-:W-:-:S05]  /*0180*/  MOV R19, RZ ;  /* 0x000000ff00137202 */ /* 0x000fca0000000f00 */
[----:B------:R-:W-:Y:S06]  /*0190*/  @!P1 BRA `(.L_x_2) ;  /* 0x0000000000c49947 */ /* 0x000fec0003800000 */
[----:B------:R-:W0:Y:S01]  /*01a0*/  LDCU.64 UR4, c[0x0][0x398] ;  /* 0x00007300ff0477ac */ /* 0x000e220008000a00 */
[----:B------:R-:W-:Y:S02]  /*01b0*/  LOP3.LUT R19, R17, 0x7ffffff8, RZ, 0xc0, !PT ;  /* 0x7ffffff811137812 */ /* 0x000fe400078ec0ff */
[----:B------:R-:W-:Y:S02]  /*01c0*/  MOV R21, RZ ;  /* 0x000000ff00157202 */ /* 0x000fe40000000f00 */
[----:B------:R-:W-:Y:S02]  /*01d0*/  MOV R16, R18 ;  /* 0x0000001200107202 */ /* 0x000fe40000000f00 */
[----:B------:R-:W-:Y:S02]  /*01e0*/  MOV R22, R14 ;  /* 0x0000000e00167202 */ /* 0x000fe40000000f00 */
[----:B------:R-:W-:Y:S01]  /*01f0*/  IADD3 R20, PT, PT, -R19, RZ, RZ ;  /* 0x000000ff13147210 */ /* 0x000fe20007ffe1ff */
[----:B0-----:R-:W-:-:S04]  /*0200*/  UIADD3 UR4, UP0, UPT, UR4, 0x10, URZ ;  /* 0x0000001004047890 */ /* 0x001fc8000ff1e0ff */
[----:B------:R-:W-:-:S12]  /*0210*/  UIADD3.X UR5, UPT, UPT, URZ, UR5, URZ, UP0, !UPT ;  /* 0x00000005ff057290 */ /* 0x000fd800087fe4ff */
.L_x_3:
[----:B------:R-:W0:Y:S01]  /*0220*/  LDC.64 R12, c[0x0][0x390] ;  /* 0x0000e400ff0c7b82 */ /* 0x000e220000000a00 */
[----:B------:R-:W-:Y:S02]  /*0230*/  MOV R2, UR4 ;  /* 0x0000000400027c02 */ /* 0x000fe40008000f00 */
[----:B------:R-:W-:-:S03]  /*0240*/  MOV R3, UR5 ;  /* 0x0000000500037c02 */ /* 0x000fc60008000f00 */
[----:B------:R-:W-:-:S05]  /*0250*/  IMAD.WIDE R2, R16, 0x4, R2 ;  /* 0x0000000410027825 */ /* 0x000fca00078e0202 */
[----:B------:R-:W2:Y:S04]  /*0260*/  LDG.E R24, desc[UR6][R2.64+-0x10] ;  /* 0xfffff00602187981 */ /* 0x000ea8000c1e1900 */
[----:B------:R-:W3:Y:S04]  /*0270*/  LDG.E R23, desc[UR6][R2.64+-0xc] ;  /* 0xfffff40602177981 */ /* 0x000ee8000c1e1900 */
[----:B------:R-:W4:Y:S01]  /*0280*/  LDG.E R28, desc[UR6][R2.64+-0x8] ;  /* 0xfffff806021c7981 */ /* 0x000f22000c1e1900 */
[----:B0-----:R-:W-:-:S05]  /*0290*/  IMAD.WIDE R12, R22, 0x4, R12 ;  /* 0x00000004160c7825 */ /* 0x001fca00078e020c */
[----:B------:R0:W2:Y:S01]  /*02a0*/  LDG.E R26, desc[UR6][R12.64] ;  /* 0x000000060c1a7981 */ /* 0x0000a2000c1e1900 */
[----:B------:R-:W-:-:S04]  /*02b0*/  IMAD.WIDE R10, R15, 0x4, R12 ;  /* 0x000000040f0a7825 */ /* 0x000fc800078e020c */
[C---:B------:R-:W-:Y:S02]  /*02c0*/  IMAD.WIDE R4, R15.reuse, 0x4, R10 ;  /* 0x000000040f047825 */ /* 0x040fe400078e020a */
[----:B------:R-:W3:Y:S02]  /*02d0*/  LDG.E R10, desc[UR6][R10.64] ;  /* 0x000000060a0a7981 */ /* 0x000ee4000c1e1900 */
[C---:B------:R-:W-:Y:S02]  /*02e0*/  IMAD.WIDE R6, R15.reuse, 0x4, R4 ;  /* 0x000000040f067825 */ /* 0x040fe400078e0204 */
[----:B------:R1:W4:Y:S02]  /*02f0*/  LDG.E R29, desc[UR6][R4.64] ;  /* 0x00000006041d7981 */ /* 0x000324000c1e1900 */
[C---:B------:R-:W-:Y:S02]  /*0300*/  IMAD.WIDE R8, R15.reuse, 0x4, R6 ;  /* 0x000000040f087825 */ /* 0x040fe400078e0206 */
[----:B------:R-:W5:Y:S02]  /*0310*/  LDG.E R7, desc[UR6][R6.64] ;  /* 0x0000000606077981 */ /* 0x000f64000c1e1900 */
[----:B0-----:R-:W-:-:S05]  /*0320*/  IMAD.WIDE R12, R15, 0x4, R8 ;  /* 0x000000040f0c7825 */ /* 0x001fca00078e0208 */
[----:B------:R-:W5:Y:S04]  /*0330*/  LDG.E R11, desc[UR6][R12.64] ;  /* 0x000000060c0b7981 */ /* 0x000f68000c1e1900 */
[----:B------:R-:W5:Y:S04]  /*0340*/  LDG.E R6, desc[UR6][R8.64] ;  /* 0x0000000608067981 */ /* 0x000f68000c1e1900 */
[----:B------:R-:W5:Y:S04]  /*0350*/  LDG.E R8, desc[UR6][R2.64+-0x4] ;  /* 0xfffffc0602087981 */ /* 0x000f68000c1e1900 */
[----:B------:R-:W5:Y:S01]  /*0360*/  LDG.E R9, desc[UR6][R2.64+0x8] ;  /* 0x0000080602097981 */ /* 0x000f62000c1e1900 */
[----:B--2---:R-:W-:Y:S01]  /*0370*/  FFMA R21, R26, R24, R21 ;  /* 0x000000181a157223 */ /* 0x004fe20000000015 */
[----:B------:R-:W-:-:S02]  /*0380*/  IMAD.WIDE R26, R15, 0x4, R12 ;  /* 0x000000040f1a7825 */ /* 0x000fc400078e020c */
[----:B------:R-:W2:Y:S04]  /*0390*/  LDG.E R24, desc[UR6][R2.64] ;  /* 0x0000000602187981 */ /* 0x000ea8000c1e1900 */
[----:B------:R-:W2:Y:S01]  /*03a0*/  LDG.E R12, desc[UR6][R2.64+0x4] ;  /* 0x00000406020c7981 */ /* 0x000ea2000c1e1900 */
[----:B-1----:R-:W-:-:S03]  /*03b0*/  IMAD.WIDE R4, R15, 0x4, R26 ;  /* 0x000000040f047825 */ /* 0x002fc600078e021a */
[----:B------:R-:W2:Y:S04]  /*03c0*/  LDG.E R13, desc[UR6][R2.64+0xc] ;  /* 0x00000c06020d7981 */ /* 0x000ea8000c1e1900 */
[----:B------:R-:W2:Y:S04]  /*03d0*/  LDG.E R4, desc[UR6][R4.64] ;  /* 0x0000000604047981 */ /* 0x000ea8000c1e1900 */
[----:B------:R-:W2:Y:S01]  /*03e0*/  LDG.E R2, desc[UR6][R26.64] ;  /* 0x000000061a027981 */ /* 0x000ea2000c1e1900 */
[----:B---3--:R-:W-:Y:S01]  /*03f0*/  FFMA R10, R10, R23, R21 ;  /* 0x000000170a0a7223 */ /* 0x008fe20000000015 */
[----:B------:R-:W-:-:S03]  /*0400*/  IADD3 R20, PT, PT, R20, 0x8, RZ ;  /* 0x0000000814147810 */ /* 0x000fc60007ffe0ff */
[----:B----4-:R-:W-:Y:S01]  /*0410*/  FFMA R10, R29, R28, R10 ;  /* 0x0000001c1d0a7223 */ /* 0x010fe2000000000a */
[----:B------:R-:W-:Y:S02]  /*0420*/  ISETP.NE.AND P1, PT, R20, RZ, PT ;  /* 0x000000ff1400720c */ /* 0x000fe40003f25270 */
[----:B------:R-:W-:Y:S01]  /*0430*/  LEA R22, R15, R22, 0x3 ;  /* 0x000000160f167211 */ /* 0x000fe200078e18ff */
[----:B-----5:R-:W-:Y:S01]  /*0440*/  FFMA R7, R7, R8, R10 ;  /* 0x0000000807077223 */ /* 0x020fe2000000000a */
[----:B------:R-:W-:-:S03]  /*0450*/  IADD3 R16, PT, PT, R16, 0x8, RZ ;  /* 0x0000000810107810 */ /* 0x000fc60007ffe0ff */
[----:B--2---:R-:W-:-:S04]  /*0460*/  FFMA R6, R6, R24, R7 ;  /* 0x0000001806067223 */ /* 0x004fc80000000007 */
[----:B------:R-:W-:-:S04]  /*0470*/  FFMA R11, R11, R12, R6 ;  /* 0x0000000c0b0b7223 */ /* 0x000fc80000000006 */
[----:B------:R-:W-:-:S04]  /*0480*/  FFMA R9, R2, R9, R11 ;  /* 0x0000000902097223 */ /* 0x000fc8000000000b */
[----:B------:R-:W-:Y:S01]  /*0490*/  FFMA R21, R4, R13, R9 ;  /* 0x0000000d04157223 */ /* 0x000fe20000000009 */
[----:B------:R-:W-:Y:S06]  /*04a0*/  @P1 BRA `(.L_x_3) ;  /* 0xfffffffc005c1947 */ /* 0x000fec000383ffff */
.L_x_2:
[----:B------:R-:W-:Y:S05]  /*04b0*/  @!P0 BRA `(.L_x_1) ;  /* 0x0000000000d48947 */ /* 0x000fea0003800000 */
[----:B------:R-:W-:Y:S02]  /*04c0*/  ISETP.GE.U32.AND P0, PT, R25, 0x4, PT ;  /* 0x000000041900780c */ /* 0x000fe40003f06070 */
[----:B------:R-:W-:-:S04]  /*04d0*/  LOP3.LUT R12, R17, 0x3, RZ, 0xc0, !PT ;  /* 0x00000003110c7812 */ /* 0x000fc800078ec0ff */
[----:B------:R-:W-:-:S07]  /*04e0*/  ISETP.NE.AND P1, PT, R12, RZ, PT ;  /* 0x000000ff0c00720c */ /* 0x000fce0003f25270 */
[----:B------:R-:W-:Y:S06]  /*04f0*/  @!P0 BRA `(.L_x_4) ;  /* 0x0000000000588947 */ /* 0x000fec0003800000 */
[----:B------:R-:W0:Y:S01]  /*0500*/  LDC.64 R8, c[0x0][0x390] ;  /* 0x0000e400ff087b82 */ /* 0x000e220000000a00 */
[----:B------:R-:W-:Y:S01]  /*0510*/  IMAD R5, R19, R15, R14 ;  /* 0x0000000f13057224 */ /* 0x000fe200078e020e */
[----:B------:R-:W-:-:S06]  /*0520*/  IADD3 R7, PT, PT, R18, R19, RZ ;  /* 0x0000001312077210 */ /* 0x000fcc0007ffe0ff */
[----:B------:R-:W1:Y:S01]  /*0530*/  LDC.64 R2, c[0x0][0x398] ;  /* 0x0000e600ff027b82 */ /* 0x000e620000000a00 */
[----:B0-----:R-:W-:-:S04]  /*0540*/  IMAD.WIDE R8, R5, 0x4, R8 ;  /* 0x0000000405087825 */ /* 0x001fc800078e0208 */
[----:B------:R-:W-:Y:S02]  /*0550*/  IMAD.WIDE R10, R15, 0x4, R8 ;  /* 0x000000040f0a7825 */ /* 0x000fe400078e0208 */
[----:B------:R-:W2:Y:S02]  /*0560*/  LDG.E R8, desc[UR6][R8.64] ;  /* 0x0000000608087981 */ /* 0x000ea4000c1e1900 */
[----:B-1----:R-:W-:-:S04]  /*0570*/  IMAD.WIDE R2, R7, 0x4, R2 ;  /* 0x0000000407027825 */ /* 0x002fc800078e0202 */
[C---:B------:R-:W-:Y:S01]  /*0580*/  IMAD.WIDE R4, R15.reuse, 0x4, R10 ;  /* 0x000000040f047825 */ /* 0x040fe200078e020a */
[----:B------:R-:W2:Y:S04]  /*0590*/  LDG.E R13, desc[UR6][R2.64] ;  /* 0x00000006020d7981 */ /* 0x000ea8000c1e1900 */
[----:B------:R-:W3:Y:S01]  /*05a0*/  LDG.E R10, desc[UR6][R10.64] ;  /* 0x000000060a0a7981 */ /* 0x000ee2000c1e1900 */
[----:B------:R-:W-:-:S03]  /*05b0*/  IMAD.WIDE R6, R15, 0x4, R4 ;  /* 0x000000040f067825 */ /* 0x000fc600078e0204 */
[----:B------:R-:W3:Y:S04]  /*05c0*/  LDG.E R16, desc[UR6][R2.64+0x4] ;  /* 0x0000040602107981 */ /* 0x000ee8000c1e1900 */
[----:B------:R-:W4:Y:S04]  /*05d0*/  LDG.E R4, desc[UR6][R4.64] ;  /* 0x0000000604047981 */ /* 0x000f28000c1e1900 */
[----:B------:R-:W4:Y:S04]  /*05e0*/  LDG.E R20, desc[UR6][R2.64+0x8] ;  /* 0x0000080602147981 */ /* 0x000f28000c1e1900 */
[----:B------:R-:W5:Y:S04]  /*05f0*/  LDG.E R6, desc[UR6][R6.64] ;  /* 0x0000000606067981 */ /* 0x000f68000c1e1900 */
[----:B------:R-:W5:Y:S01]  /*0600*/  LDG.E R22, desc[UR6][R2.64+0xc] ;  /* 0x00000c0602167981 */ /* 0x000f62000c1e1900 */
[----:B------:R-:W-:Y:S01]  /*0610*/  IADD3 R19, PT, PT, R19, 0x4, RZ ;  /* 0x0000000413137810 */ /* 0x000fe20007ffe0ff */
[----:B--2---:R-:W-:-:S04]  /*0620*/  FFMA R13, R8, R13, R21 ;  /* 0x0000000d080d7223 */ /* 0x004fc80000000015 */
[----:B---3--:R-:W-:-:S04]  /*0630*/  FFMA R13, R10, R16, R13 ;  /* 0x000000100a0d7223 */ /* 0x008fc8000000000d */
[----:B----4-:R-:W-:-:S04]  /*0640*/  FFMA R13, R4, R20, R13 ;  /* 0x00000014040d7223 */ /* 0x010fc8000000000d */
[----:B-----5:R-:W-:-:S07]  /*0650*/  FFMA R21, R6, R22, R13 ;  /* 0x0000001606157223 */ /* 0x020fce000000000d */
.L_x_4:
[----:B------:R-:W-:Y:S05]  /*0660*/  @!P1 BRA `(.L_x_1) ;  /* 0x0000000000689947 */ /* 0x000fea0003800000 */
[----:B------:R-:W0:Y:S01]  /*0670*/  LDC.64 R8, c[0x0][0x390] ;  /* 0x0000e400ff087b82 */ /* 0x000e220000000a00 */
[----:B------:R-:W-:Y:S02]  /*0680*/  ISETP.NE.AND P0, PT, R12, 0x1, PT ;  /* 0x000000010c00780c */ /* 0x000fe40003f05270 */
[----:B------:R-:W-:-:S04]  /*0690*/  LOP3.LUT R17, R17, 0x1, RZ, 0xc0, !PT ;  /* 0x0000000111117812 */ /* 0x000fc800078ec0ff */
[----:B------:R-:W-:Y:S01]  /*06a0*/  ISETP.NE.U32.AND P1, PT, R17, 0x1, PT ;  /* 0x000000011100780c */ /* 0x000fe20003f25070 */
[----:B------:R-:W1:Y:S06]  /*06b0*/  LDC.64 R6, c[0x0][0x398] ;  /* 0x0000e600ff067b82 */ /* 0x000e6c0000000a00 */
[----:B------:R-:W-:Y:S02]  /*06c0*/  @P0 IMAD R11, R19, R15, R14 ;  /* 0x0000000f130b0224 */ /* 0x000fe400078e020e */
[----:B------:R-:W2:Y:S08]  /*06d0*/  LDC.64 R4, c[0x0][0x390] ;  /* 0x0000e400ff047b82 */ /* 0x000eb00000000a00 */
[----:B------:R-:W3:Y:S01]  /*06e0*/  LDC.64 R2, c[0x0][0x398] ;  /* 0x0000e600ff027b82 */ /* 0x000ee20000000a00 */
[----:B0-----:R-:W-:Y:S01]  /*06f0*/  @P0 IMAD.WIDE R8, R11, 0x4, R8 ;  /* 0x000000040b080825 */ /* 0x001fe200078e0208 */
[----:B------:R-:W-:-:S02]  /*0700*/  @P0 IADD3 R11, PT, PT, R18, R19, RZ ;  /* 0x00000013120b0210 */ /* 0x000fc40007ffe0ff */
[----:B------:R-:W-:-:S03]  /*0710*/  @P0 IADD3 R19, PT, PT, R19, 0x2, RZ ;  /* 0x0000000213130810 */ /* 0x000fc60007ffe0ff */
[----:B-1----:R-:W-:Y:S01]  /*0720*/  @P0 IMAD.WIDE R6, R11, 0x4, R6 ;  /* 0x000000040b060825 */ /* 0x002fe200078e0206 */
[----:B------:R-:W-:-:S03]  /*0730*/  @!P1 IADD3 R13, PT, PT, R18, R19, RZ ;  /* 0x00000013120d9210 */ /* 0x000fc60007ffe0ff */
[----:B------:R-:W-:Y:S01]  /*0740*/  @P0 IMAD.WIDE R10, R15, 0x4, R8 ;  /* 0x000000040f0a0825 */ /* 0x000fe200078e0208 */
[----:B------:R-:W4:Y:S03]  /*0750*/  @P0 LDG.E R12, desc[UR6][R6.64] ;  /* 0x00000006060c0981 */ /* 0x000f26000c1e1900 */
[----:B------:R-:W-:Y:S01]  /*0760*/  @!P1 IMAD R19, R19, R15, R14 ;  /* 0x0000000f13139224 */ /* 0x000fe200078e020e */
[----:B------:R-:W4:Y:S03]  /*0770*/  @P0 LDG.E R8, desc[UR6][R8.64] ;  /* 0x0000000608080981 */ /* 0x000f26000c1e1900 */
[----:B--2---:R-:W-:Y:S01]  /*0780*/  @!P1 IMAD.WIDE R4, R19, 0x4, R4 ;  /* 0x0000000413049825 */ /* 0x004fe200078e0204 */
[----:B------:R-:W2:Y:S03]  /*0790*/  @P0 LDG.E R11, desc[UR6][R10.64] ;  /* 0x000000060a0b0981 */ /* 0x000ea6000c1e1900 */
[----:B---3--:R-:W-:-:S02]  /*07a0*/  @!P1 IMAD.WIDE R2, R13, 0x4, R2 ;  /* 0x000000040d029825 */ /* 0x008fc400078e0202 */
[----:B------:R-:W2:Y:S04]  /*07b0*/  @P0 LDG.E R13, desc[UR6][R6.64+0x4] ;  /* 0x00000406060d0981 */ /* 0x000ea8000c1e1900 */
[----:B------:R-:W3:Y:S04]  /*07c0*/  @!P1 LDG.E R4, desc[UR6][R4.64] ;  /* 0x0000000604049981 */ /* 0x000ee8000c1e1900 */
[----:B------:R-:W3:Y:S01]  /*07d0*/  @!P1 LDG.E R2, desc[UR6][R2.64] ;  /* 0x0000000602029981 */ /* 0x000ee2000c1e1900 */
[----:B----4-:R-:W-:-:S04]  /*07e0*/  @P0 FFMA R12, R8, R12, R21 ;  /* 0x0000000c080c0223 */ /* 0x010fc80000000015 */
[----:B--2---:R-:W-:-:S04]  /*07f0*/  @P0 FFMA R21, R11, R13, R12 ;  /* 0x0000000d0b150223 */ /* 0x004fc8000000000c */
[----:B---3--:R-:W-:-:S07]  /*0800*/  @!P1 FFMA R21, R4, R2, R21 ;  /* 0x0000000204159223 */ /* 0x008fce0000000015 */
.L_x_1:
[----:B------:R-:W0:Y:S01]  /*0810*/  LDC.64 R2, c[0x0][0x3a0] ;  /* 0x0000e800ff027b82 */ /* 0x000e220000000a00 */
[----:B------:R-:W-:-:S04]  /*0820*/  IMAD R15, R0, R15, R14 ;  /* 0x0000000f000f7224 */ /* 0x000fc800078e020e */
[----:B0-----:R-:W-:-:S05]  /*0830*/  IMAD.WIDE R2, R15, 0x4, R2 ;  /* 0x000000040f027825 */ /* 0x001fca00078e0202 */
[----:B------:R-:W-:Y:S01]  /*0840*/  STG.E desc[UR6][R2.64], R21 ;  /* 0x0000001502007986 */ /* 0x000fe2000c101906 */
[----:B------:R-:W-:Y:S05]  /*0850*/  EXIT ;  /* 0x000000000000794d */ /* 0x000fea0003800000 */
.L_x_5:
        /* <DEDUP_REMOVED lines=10> */
.L_x_7:


//--------------------- .nv.shared.reserved.0     --------------------------
	.section	.nv.shared.reserved.0,"aw",@nobits
	.weak		__nv_reservedSMEM_offset_0_alias
	.size		__nv_reservedSMEM_offset_0_alias, 0, 64
	.other		__nv_reservedSMEM_offset_0_alias,@"STO_CUDA_RESERVED_SHARED STV_DEFAULT"
__nv_reservedSMEM_offset_0_alias:
	.zero		0
	.zero		64


//--------------------- .nv.constant0._Z10set_matrixiiPf --------------------------
	.section	.nv.constant0._Z10set_matrixiiPf,"a",@progbits
	.sectionflags	@""
	.align	4
.nv.constant0._Z10set_matrixiiPf:
	.zero		912


//--------------------- .nv.constant0._Z13matmul_kerneliiiPKfS0_Pf --------------------------
	.section	.nv.constant0._Z13matmul_kerneliiiPKfS0_Pf,"a",@progbits
	.sectionflags	@""
	.align	4
.nv.constant0._Z13matmul_kerneliiiPKfS0_Pf:
	.zero		936


//--------------------- SYMBOLS --------------------------

	.type		.nv.reservedSmem.offset0,@object
	.size		.nv.reservedSmem.offset0,0x4
